//
// Generated by NVIDIA NVVM Compiler
//
// Compiler Build ID: CL-36424714
// Cuda compilation tools, release 13.0, V13.0.88
// Based on NVVM 20.0.0
//

.version 9.0
.target sm_100
.address_size 64

	// .globl	_Z4funciPi

.visible .entry _Z4funciPi(
	.param .u32 _Z4funciPi_param_0,
	.param .u64 .ptr .align 1 _Z4funciPi_param_1
)
{
	.reg .b32 	%r<8>;
	.reg .b64 	%rd<5>;

	ld.param.u32 	%r1, [_Z4funciPi_param_0];
	ld.param.u64 	%rd1, [_Z4funciPi_param_1];
	cvta.to.global.u64 	%rd2, %rd1;
	mov.u32 	%r2, %ctaid.x;
	mov.u32 	%r3, %ntid.x;
	mov.u32 	%r4, %tid.x;
	mad.lo.s32 	%r5, %r2, %r3, %r4;
	mul.wide.s32 	%rd3, %r5, 4;
	add.s64 	%rd4, %rd2, %rd3;
	ld.global.u32 	%r6, [%rd4];
	mul.lo.s32 	%r7, %r6, %r1;
	st.global.u32 	[%rd4], %r7;
	ret;

}


// ===== COMPILED SASS (sm_100) =====

	.target	sm_100

	.elftype	@"ET_EXEC"


//--------------------- .note.nv.tkinfo           --------------------------
	.section	.note.nv.tkinfo,"",@"SHT_NOTE"
	.sectionflags	@"SHF_NOTE_NV_TKINFO"
	.tkinfo
        /*0018*/ 	.word	0x00000002
        /*0030*/ 	.string	""
        /*0030*/ 	.string	"ptxas"
        /*0030*/ 	.string	"Cuda compilation tools, release 13.0, V13.0.88"
        /*0030*/ 	.string	"Build cuda_13.0.r13.0/compiler.36424714_0"
        /*0030*/ 	.string	"-arch sm_100 -m 64 "



//--------------------- .note.nv.cuinfo           --------------------------
	.section	.note.nv.cuinfo,"",@"SHT_NOTE"
	.sectionflags	@"SHF_NOTE_NV_CUINFO"
        /*0018*/ 	.short	0x0002
        /*001a*/ 	.short	0x0064
        /*001c*/ 	.short	0x0082
	.zero		2


//--------------------- .nv.info                  --------------------------
	.section	.nv.info,"",@"SHT_CUDA_INFO"
	.align	4


	//----- nvinfo : EIATTR_REGCOUNT
	.align		4
        /*0000*/ 	.byte	0x04, 0x2f
        /*0002*/ 	.short	(.L_1 - .L_0)
	.align		4
.L_0:
        /*0004*/ 	.word	index@(_Z4funciPi)
        /*0008*/ 	.word	0x00000008


	//----- nvinfo : EIATTR_FRAME_SIZE
	.align		4
.L_1:
        /*000c*/ 	.byte	0x04, 0x11
        /*000e*/ 	.short	(.L_3 - .L_2)
	.align		4
.L_2:
        /*0010*/ 	.word	index@(_Z4funciPi)
        /*0014*/ 	.word	0x00000000


	//----- nvinfo : EIATTR_MIN_STACK_SIZE
	.align		4
.L_3:
        /*0018*/ 	.byte	0x04, 0x12
        /*001a*/ 	.short	(.L_5 - .L_4)
	.align		4
.L_4:
        /*001c*/ 	.word	index@(_Z4funciPi)
        /*0020*/ 	.word	0x00000000
.L_5:


//--------------------- .nv.compat                --------------------------
	.section	.nv.compat,"",@"SHT_CUDA_COMPAT_INFO"
	.align	4
        /*0000*/ 	.byte	0x02, 0x09, 0x00, 0x00, 0x02, 0x02, 0x01, 0x00, 0x02, 0x05, 0x05, 0x00, 0x03, 0x07, 0x01, 0x01
        /*0010*/ 	.byte	0x02, 0x03, 0x00, 0x00, 0x02, 0x06, 0x01, 0x00, 0x04, 0x0b, 0x08, 0x00, 0x09, 0x00, 0x00, 0x00
        /*0020*/ 	.byte	0x00, 0x00, 0x00, 0x00


//--------------------- .nv.info._Z4funciPi       --------------------------
	.section	.nv.info._Z4funciPi,"",@"SHT_CUDA_INFO"
	.sectionflags	@""
	.align	4


	//----- nvinfo : EIATTR_CUDA_API_VERSION
	.align		4
        /*0000*/ 	.byte	0x04, 0x37
        /*0002*/ 	.short	(.L_7 - .L_6)
.L_6:
        /*0004*/ 	.word	0x00000082


	//----- nvinfo : EIATTR_KPARAM_INFO
	.align		4
.L_7:
        /*0008*/ 	.byte	0x04, 0x17
        /*000a*/ 	.short	(.L_9 - .L_8)
.L_8:
        /*000c*/ 	.word	0x00000000
        /*0010*/ 	.short	0x0001
        /*0012*/ 	.short	0x0008
        /*0014*/ 	.byte	0x00, 0xf5, 0x21, 0x00


	//----- nvinfo : EIATTR_KPARAM_INFO
	.align		4
.L_9:
        /*0018*/ 	.byte	0x04, 0x17
        /*001a*/ 	.short	(.L_11 - .L_10)
.L_10:
        /*001c*/ 	.word	0x00000000
        /*0020*/ 	.short	0x0000
        /*0022*/ 	.short	0x0000
        /*0024*/ 	.byte	0x00, 0xf0, 0x11, 0x00


	//----- nvinfo : EIATTR_SPARSE_MMA_MASK
	.align		4
.L_11:
        /*0028*/ 	.byte	0x03, 0x50
        /*002a*/ 	.short	0x0000


	//----- nvinfo : EIATTR_MAXREG_COUNT
	.align		4
        /*002c*/ 	.byte	0x03, 0x1b
        /*002e*/ 	.short	0x00ff


	//----- nvinfo : EIATTR_MERCURY_ISA_VERSION
	.align		4
        /*0030*/ 	.byte	0x03, 0x5f
        /*0032*/ 	.short	0x0101


	//----- nvinfo : EIATTR_VRC_CTA_INIT_COUNT
	.align		4
        /*0034*/ 	.byte	0x02, 0x4a
	.zero		1
	.zero		1


	//----- nvinfo : EIATTR_EXIT_INSTR_OFFSETS
	.align		4
        /*0038*/ 	.byte	0x04, 0x1c
        /*003a*/ 	.short	(.L_13 - .L_12)


	//   ....[0]....
.L_12:
        /*003c*/ 	.word	0x000000c0


	//----- nvinfo : EIATTR_CBANK_PARAM_SIZE
	.align		4
.L_13:
        /*0040*/ 	.byte	0x03, 0x19
        /*0042*/ 	.short	0x0010


	//----- nvinfo : EIATTR_PARAM_CBANK
	.align		4
        /*0044*/ 	.byte	0x04, 0x0a
        /*0046*/ 	.short	(.L_15 - .L_14)
	.align		4
.L_14:
        /*0048*/ 	.word	index@(.nv.constant0._Z4funciPi)
        /*004c*/ 	.short	0x0380
        /*004e*/ 	.short	0x0010


	//----- nvinfo : EIATTR_SW_WAR
	.align		4
.L_15:
        /*0050*/ 	.byte	0x04, 0x36
        /*0052*/ 	.short	(.L_17 - .L_16)
.L_16:
        /*0054*/ 	.word	0x00000008
.L_17:


//--------------------- .nv.callgraph             --------------------------
	.section	.nv.callgraph,"",@"SHT_CUDA_CALLGRAPH"
	.align	4
	.sectionentsize	8
	.align		4
        /*0000*/ 	.word	0x00000000
	.align		4
        /*0004*/ 	.word	0xffffffff
	.align		4
        /*0008*/ 	.word	0x00000000
	.align		4
        /*000c*/ 	.word	0xfffffffe
	.align		4
        /*0010*/ 	.word	0x00000000
	.align		4
        /*0014*/ 	.word	0xfffffffd
	.align		4
        /*0018*/ 	.word	0x00000000
	.align		4
        /*001c*/ 	.word	0xfffffffc


//--------------------- .text._Z4funciPi          --------------------------
	.section	.text._Z4funciPi,"ax",@progbits
	.align	128
        .global         _Z4funciPi
        .type           _Z4funciPi,@function
        .size           _Z4funciPi,(.L_x_1 - _Z4funciPi)
        .other          _Z4funciPi,@"STO_CUDA_ENTRY STV_DEFAULT"
_Z4funciPi:
.text._Z4funciPi:
[----:B------:R-:W-:Y:S01]  /*0000*/  LDC R1, c[0x0][0x37c] ;  /* 0x0000df00ff017b82 */ /* 0x000fe20000000800 */
[----:B------:R-:W0:Y:S07]  /*0010*/  S2R R0, SR_TID.X ;  /* 0x0000000000007919 */ /* 0x000e2e0000002100 */
[----:B------:R-:W0:Y:S01]  /*0020*/  S2UR UR6, SR_CTAID.X ;  /* 0x00000000000679c3 */ /* 0x000e220000002500 */
[----:B------:R-:W1:Y:S07]  /*0030*/  LDCU.64 UR4, c[0x0][0x358] ;  /* 0x00006b00ff0477ac */ /* 0x000e6e0008000a00 */
[----:B------:R-:W0:Y:S08]  /*0040*/  LDC R5, c[0x0][0x360] ;  /* 0x0000d800ff057b82 */ /* 0x000e300000000800 */
[----:B------:R-:W2:Y:S01]  /*0050*/  LDC.64 R2, c[0x0][0x388] ;  /* 0x0000e200ff027b82 */ /* 0x000ea20000000a00 */
[----:B0-----:R-:W-:Y:S01]  /*0060*/  IMAD R5, R5, UR6, R0 ;  /* 0x0000000605057c24 */ /* 0x001fe2000f8e0200 */
[----:B------:R-:W0:Y:S03]  /*0070*/  LDCU UR6, c[0x0][0x380] ;  /* 0x00007000ff0677ac */ /* 0x000e260008000800 */
[----:B--2---:R-:W-:-:S05]  /*0080*/  IMAD.WIDE R2, R5, 0x4, R2 ;  /* 0x0000000405027825 */ /* 0x004fca00078e0202 */
[----:B-1----:R-:W0:Y:S02]  /*0090*/  LDG.E R0, desc[UR4][R2.64] ;  /* 0x0000000402007981 */ /* 0x002e24000c1e1900 */
[----:B0-----:R-:W-:-:S05]  /*00a0*/  IMAD R5, R0, UR6, RZ ;  /* 0x0000000600057c24 */ /* 0x001fca000f8e02ff */
[----:B------:R-:W-:Y:S01]  /*00b0*/  STG.E desc[UR4][R2.64], R5 ;  /* 0x0000000502007986 */ /* 0x000fe2000c101904 */
[----:B------:R-:W-:Y:S05]  /*00c0*/  EXIT ;  /* 0x000000000000794d */ /* 0x000fea0003800000 */
.L_x_0:
[----:B------:R-:W-:-:S00]  /*00d0*/  BRA `(.L_x_0) ;  /* 0xfffffffc00fc7947 */ /* 0x000fc0000383ffff */
[----:B------:R-:W-:-:S00]  /*00e0*/  NOP ;  /* 0x0000000000007918 */ /* 0x000fc00000000000 */
        /* <DEDUP_REMOVED lines=9> */
.L_x_1:


//--------------------- .nv.shared.reserved.0     --------------------------
	.section	.nv.shared.reserved.0,"aw",@nobits
	.weak		__nv_reservedSMEM_offset_0_alias
	.size		__nv_reservedSMEM_offset_0_alias, 0, 64
	.other		__nv_reservedSMEM_offset_0_alias,@"STO_CUDA_RESERVED_SHARED STV_DEFAULT"
__nv_reservedSMEM_offset_0_alias:
	.zero		0
	.zero		64


//--------------------- .nv.constant0._Z4funciPi  --------------------------
	.section	.nv.constant0._Z4funciPi,"a",@progbits
	.sectionflags	@""
	.align	4
.nv.constant0._Z4funciPi:
	.zero		912


//--------------------- SYMBOLS --------------------------

	.type		.nv.reservedSmem.offset0,@object
	.size		.nv.reservedSmem.offset0,0x4
